//
// Generated by NVIDIA NVVM Compiler
//
// Compiler Build ID: CL-36424714
// Cuda compilation tools, release 13.0, V13.0.88
// Based on NVVM 20.0.0
//

.version 9.0
.target sm_100
.address_size 64

	// .globl	_Z17setup_rand_kernelP17curandStateXORWOWi
.global .align 4 .b8 precalc_xorwow_matrix[102400];
.global .align 4 .b8 precalc_xorwow_offset_matrix[102400];
.global .align 4 .b8 mrg32k3aM1[2304];
.global .align 4 .b8 mrg32k3aM2[2304];
.global .align 4 .b8 mrg32k3aM1SubSeq[2016];
.global .align 4 .b8 mrg32k3aM2SubSeq[2016];
.global .align 4 .b8 mrg32k3aM1Seq[2304];
.global .align 4 .b8 mrg32k3aM2Seq[2304];
.const .align 8 .b8 __cr_lgamma_table[72];

.visible .entry _Z17setup_rand_kernelP17curandStateXORWOWi(
	.param .u64 .ptr .align 1 _Z17setup_rand_kernelP17curandStateXORWOWi_param_0,
	.param .u32 _Z17setup_rand_kernelP17curandStateXORWOWi_param_1
)
{
	.reg .pred 	%p<26>;
	.reg .b32 	%r<411>;
	.reg .b64 	%rd<18>;

	ld.param.u64 	%rd8, [_Z17setup_rand_kernelP17curandStateXORWOWi_param_0];
	ld.param.u32 	%r183, [_Z17setup_rand_kernelP17curandStateXORWOWi_param_1];
	mov.u32 	%r184, %tid.x;
	mov.u32 	%r185, %ctaid.x;
	mov.u32 	%r186, %ntid.x;
	mad.lo.s32 	%r1, %r185, %r186, %r184;
	setp.ge.s32 	%p1, %r1, %r183;
	@%p1 bra 	$L__BB0_44;
	cvta.to.global.u64 	%rd9, %rd8;
	cvt.s64.s32 	%rd17, %r1;
	mul.wide.s32 	%rd10, %r1, 48;
	add.s64 	%rd2, %rd9, %rd10;
	xor.b32  	%r187, %r183, -1429050551;
	mul.lo.s32 	%r188, %r187, 1099087573;
	setp.gt.s32 	%p2, %r183, -1;
	selp.b32 	%r189, -644748465, -1947113066, %p2;
	add.s32 	%r190, %r189, %r188;
	add.s32 	%r191, %r190, 6615241;
	add.s32 	%r192, %r188, 123456789;
	st.global.v2.u32 	[%rd2], {%r191, %r192};
	xor.b32  	%r193, %r188, 362436069;
	add.s32 	%r194, %r189, 521288629;
	st.global.v2.u32 	[%rd2+8], {%r193, %r194};
	xor.b32  	%r195, %r189, 88675123;
	add.s32 	%r196, %r188, 5783321;
	st.global.v2.u32 	[%rd2+16], {%r195, %r196};
	setp.eq.s32 	%p3, %r1, 0;
	@%p3 bra 	$L__BB0_43;
	mov.b32 	%r317, 0;
	mov.u64 	%rd12, precalc_xorwow_matrix;
$L__BB0_3:
	and.b64  	%rd4, %rd17, 3;
	setp.eq.s64 	%p4, %rd4, 0;
	@%p4 bra 	$L__BB0_42;
	mul.wide.u32 	%rd11, %r317, 3200;
	add.s64 	%rd5, %rd12, %rd11;
	cvt.u32.u64 	%r3, %rd4;
	mov.b32 	%r318, 0;
$L__BB0_5:
	mov.b32 	%r331, 0;
	mov.u32 	%r332, %r331;
	mov.u32 	%r333, %r331;
	mov.u32 	%r334, %r331;
	mov.u32 	%r335, %r331;
	mov.u32 	%r324, %r331;
$L__BB0_6:
	mul.wide.u32 	%rd13, %r324, 4;
	add.s64 	%rd14, %rd2, %rd13;
	ld.global.u32 	%r11, [%rd14+4];
	shl.b32 	%r12, %r324, 5;
	mov.b32 	%r330, 0;
$L__BB0_7:
	.pragma "nounroll";
	shr.u32 	%r201, %r11, %r330;
	and.b32  	%r202, %r201, 1;
	setp.eq.b32 	%p5, %r202, 1;
	not.pred 	%p6, %p5;
	add.s32 	%r203, %r12, %r330;
	mul.lo.s32 	%r204, %r203, 5;
	mul.wide.u32 	%rd15, %r204, 4;
	add.s64 	%rd6, %rd5, %rd15;
	@%p6 bra 	$L__BB0_9;
	ld.global.u32 	%r205, [%rd6];
	xor.b32  	%r335, %r335, %r205;
	ld.global.u32 	%r206, [%rd6+4];
	xor.b32  	%r334, %r334, %r206;
	ld.global.u32 	%r207, [%rd6+8];
	xor.b32  	%r333, %r333, %r207;
	ld.global.u32 	%r208, [%rd6+12];
	xor.b32  	%r332, %r332, %r208;
	ld.global.u32 	%r209, [%rd6+16];
	xor.b32  	%r331, %r331, %r209;
$L__BB0_9:
	and.b32  	%r211, %r201, 2;
	setp.eq.s32 	%p7, %r211, 0;
	@%p7 bra 	$L__BB0_11;
	ld.global.u32 	%r212, [%rd6+20];
	xor.b32  	%r335, %r335, %r212;
	ld.global.u32 	%r213, [%rd6+24];
	xor.b32  	%r334, %r334, %r213;
	ld.global.u32 	%r214, [%rd6+28];
	xor.b32  	%r333, %r333, %r214;
	ld.global.u32 	%r215, [%rd6+32];
	xor.b32  	%r332, %r332, %r215;
	ld.global.u32 	%r216, [%rd6+36];
	xor.b32  	%r331, %r331, %r216;
$L__BB0_11:
	and.b32  	%r218, %r201, 4;
	setp.eq.s32 	%p8, %r218, 0;
	@%p8 bra 	$L__BB0_13;
	ld.global.u32 	%r219, [%rd6+40];
	xor.b32  	%r335, %r335, %r219;
	ld.global.u32 	%r220, [%rd6+44];
	xor.b32  	%r334, %r334, %r220;
	ld.global.u32 	%r221, [%rd6+48];
	xor.b32  	%r333, %r333, %r221;
	ld.global.u32 	%r222, [%rd6+52];
	xor.b32  	%r332, %r332, %r222;
	ld.global.u32 	%r223, [%rd6+56];
	xor.b32  	%r331, %r331, %r223;
$L__BB0_13:
	and.b32  	%r225, %r201, 8;
	setp.eq.s32 	%p9, %r225, 0;
	@%p9 bra 	$L__BB0_15;
	ld.global.u32 	%r226, [%rd6+60];
	xor.b32  	%r335, %r335, %r226;
	ld.global.u32 	%r227, [%rd6+64];
	xor.b32  	%r334, %r334, %r227;
	ld.global.u32 	%r228, [%rd6+68];
	xor.b32  	%r333, %r333, %r228;
	ld.global.u32 	%r229, [%rd6+72];
	xor.b32  	%r332, %r332, %r229;
	ld.global.u32 	%r230, [%rd6+76];
	xor.b32  	%r331, %r331, %r230;
$L__BB0_15:
	and.b32  	%r232, %r201, 16;
	setp.eq.s32 	%p10, %r232, 0;
	@%p10 bra 	$L__BB0_17;
	ld.global.u32 	%r233, [%rd6+80];
	xor.b32  	%r335, %r335, %r233;
	ld.global.u32 	%r234, [%rd6+84];
	xor.b32  	%r334, %r334, %r234;
	ld.global.u32 	%r235, [%rd6+88];
	xor.b32  	%r333, %r333, %r235;
	ld.global.u32 	%r236, [%rd6+92];
	xor.b32  	%r332, %r332, %r236;
	ld.global.u32 	%r237, [%rd6+96];
	xor.b32  	%r331, %r331, %r237;
$L__BB0_17:
	and.b32  	%r239, %r201, 32;
	setp.eq.s32 	%p11, %r239, 0;
	@%p11 bra 	$L__BB0_19;
	ld.global.u32 	%r240, [%rd6+100];
	xor.b32  	%r335, %r335, %r240;
	ld.global.u32 	%r241, [%rd6+104];
	xor.b32  	%r334, %r334, %r241;
	ld.global.u32 	%r242, [%rd6+108];
	xor.b32  	%r333, %r333, %r242;
	ld.global.u32 	%r243, [%rd6+112];
	xor.b32  	%r332, %r332, %r243;
	ld.global.u32 	%r244, [%rd6+116];
	xor.b32  	%r331, %r331, %r244;
$L__BB0_19:
	and.b32  	%r246, %r201, 64;
	setp.eq.s32 	%p12, %r246, 0;
	@%p12 bra 	$L__BB0_21;
	ld.global.u32 	%r247, [%rd6+120];
	xor.b32  	%r335, %r335, %r247;
	ld.global.u32 	%r248, [%rd6+124];
	xor.b32  	%r334, %r334, %r248;
	ld.global.u32 	%r249, [%rd6+128];
	xor.b32  	%r333, %r333, %r249;
	ld.global.u32 	%r250, [%rd6+132];
	xor.b32  	%r332, %r332, %r250;
	ld.global.u32 	%r251, [%rd6+136];
	xor.b32  	%r331, %r331, %r251;
$L__BB0_21:
	and.b32  	%r253, %r201, 128;
	setp.eq.s32 	%p13, %r253, 0;
	@%p13 bra 	$L__BB0_23;
	ld.global.u32 	%r254, [%rd6+140];
	xor.b32  	%r335, %r335, %r254;
	ld.global.u32 	%r255, [%rd6+144];
	xor.b32  	%r334, %r334, %r255;
	ld.global.u32 	%r256, [%rd6+148];
	xor.b32  	%r333, %r333, %r256;
	ld.global.u32 	%r257, [%rd6+152];
	xor.b32  	%r332, %r332, %r257;
	ld.global.u32 	%r258, [%rd6+156];
	xor.b32  	%r331, %r331, %r258;
$L__BB0_23:
	and.b32  	%r260, %r201, 256;
	setp.eq.s32 	%p14, %r260, 0;
	@%p14 bra 	$L__BB0_25;
	ld.global.u32 	%r261, [%rd6+160];
	xor.b32  	%r335, %r335, %r261;
	ld.global.u32 	%r262, [%rd6+164];
	xor.b32  	%r334, %r334, %r262;
	ld.global.u32 	%r263, [%rd6+168];
	xor.b32  	%r333, %r333, %r263;
	ld.global.u32 	%r264, [%rd6+172];
	xor.b32  	%r332, %r332, %r264;
	ld.global.u32 	%r265, [%rd6+176];
	xor.b32  	%r331, %r331, %r265;
$L__BB0_25:
	and.b32  	%r267, %r201, 512;
	setp.eq.s32 	%p15, %r267, 0;
	@%p15 bra 	$L__BB0_27;
	ld.global.u32 	%r268, [%rd6+180];
	xor.b32  	%r335, %r335, %r268;
	ld.global.u32 	%r269, [%rd6+184];
	xor.b32  	%r334, %r334, %r269;
	ld.global.u32 	%r270, [%rd6+188];
	xor.b32  	%r333, %r333, %r270;
	ld.global.u32 	%r271, [%rd6+192];
	xor.b32  	%r332, %r332, %r271;
	ld.global.u32 	%r272, [%rd6+196];
	xor.b32  	%r331, %r331, %r272;
$L__BB0_27:
	and.b32  	%r274, %r201, 1024;
	setp.eq.s32 	%p16, %r274, 0;
	@%p16 bra 	$L__BB0_29;
	ld.global.u32 	%r275, [%rd6+200];
	xor.b32  	%r335, %r335, %r275;
	ld.global.u32 	%r276, [%rd6+204];
	xor.b32  	%r334, %r334, %r276;
	ld.global.u32 	%r277, [%rd6+208];
	xor.b32  	%r333, %r333, %r277;
	ld.global.u32 	%r278, [%rd6+212];
	xor.b32  	%r332, %r332, %r278;
	ld.global.u32 	%r279, [%rd6+216];
	xor.b32  	%r331, %r331, %r279;
$L__BB0_29:
	and.b32  	%r281, %r201, 2048;
	setp.eq.s32 	%p17, %r281, 0;
	@%p17 bra 	$L__BB0_31;
	ld.global.u32 	%r282, [%rd6+220];
	xor.b32  	%r335, %r335, %r282;
	ld.global.u32 	%r283, [%rd6+224];
	xor.b32  	%r334, %r334, %r283;
	ld.global.u32 	%r284, [%rd6+228];
	xor.b32  	%r333, %r333, %r284;
	ld.global.u32 	%r285, [%rd6+232];
	xor.b32  	%r332, %r332, %r285;
	ld.global.u32 	%r286, [%rd6+236];
	xor.b32  	%r331, %r331, %r286;
$L__BB0_31:
	and.b32  	%r288, %r201, 4096;
	setp.eq.s32 	%p18, %r288, 0;
	@%p18 bra 	$L__BB0_33;
	ld.global.u32 	%r289, [%rd6+240];
	xor.b32  	%r335, %r335, %r289;
	ld.global.u32 	%r290, [%rd6+244];
	xor.b32  	%r334, %r334, %r290;
	ld.global.u32 	%r291, [%rd6+248];
	xor.b32  	%r333, %r333, %r291;
	ld.global.u32 	%r292, [%rd6+252];
	xor.b32  	%r332, %r332, %r292;
	ld.global.u32 	%r293, [%rd6+256];
	xor.b32  	%r331, %r331, %r293;
$L__BB0_33:
	and.b32  	%r295, %r201, 8192;
	setp.eq.s32 	%p19, %r295, 0;
	@%p19 bra 	$L__BB0_35;
	ld.global.u32 	%r296, [%rd6+260];
	xor.b32  	%r335, %r335, %r296;
	ld.global.u32 	%r297, [%rd6+264];
	xor.b32  	%r334, %r334, %r297;
	ld.global.u32 	%r298, [%rd6+268];
	xor.b32  	%r333, %r333, %r298;
	ld.global.u32 	%r299, [%rd6+272];
	xor.b32  	%r332, %r332, %r299;
	ld.global.u32 	%r300, [%rd6+276];
	xor.b32  	%r331, %r331, %r300;
$L__BB0_35:
	and.b32  	%r302, %r201, 16384;
	setp.eq.s32 	%p20, %r302, 0;
	@%p20 bra 	$L__BB0_37;
	ld.global.u32 	%r303, [%rd6+280];
	xor.b32  	%r335, %r335, %r303;
	ld.global.u32 	%r304, [%rd6+284];
	xor.b32  	%r334, %r334, %r304;
	ld.global.u32 	%r305, [%rd6+288];
	xor.b32  	%r333, %r333, %r305;
	ld.global.u32 	%r306, [%rd6+292];
	xor.b32  	%r332, %r332, %r306;
	ld.global.u32 	%r307, [%rd6+296];
	xor.b32  	%r331, %r331, %r307;
$L__BB0_37:
	and.b32  	%r309, %r201, 32768;
	setp.eq.s32 	%p21, %r309, 0;
	@%p21 bra 	$L__BB0_39;
	ld.global.u32 	%r310, [%rd6+300];
	xor.b32  	%r335, %r335, %r310;
	ld.global.u32 	%r311, [%rd6+304];
	xor.b32  	%r334, %r334, %r311;
	ld.global.u32 	%r312, [%rd6+308];
	xor.b32  	%r333, %r333, %r312;
	ld.global.u32 	%r313, [%rd6+312];
	xor.b32  	%r332, %r332, %r313;
	ld.global.u32 	%r314, [%rd6+316];
	xor.b32  	%r331, %r331, %r314;
$L__BB0_39:
	add.s32 	%r330, %r330, 16;
	setp.ne.s32 	%p22, %r330, 32;
	@%p22 bra 	$L__BB0_7;
	mad.lo.s32 	%r315, %r324, -31, %r12;
	add.s32 	%r324, %r315, 1;
	setp.ne.s32 	%p23, %r324, 5;
	@%p23 bra 	$L__BB0_6;
	st.global.u32 	[%rd2+4], %r335;
	st.global.u32 	[%rd2+8], %r334;
	st.global.u32 	[%rd2+12], %r333;
	st.global.u32 	[%rd2+16], %r332;
	st.global.u32 	[%rd2+20], %r331;
	add.s32 	%r318, %r318, 1;
	setp.lt.u32 	%p24, %r318, %r3;
	@%p24 bra 	$L__BB0_5;
$L__BB0_42:
	shr.u64 	%rd7, %rd17, 2;
	add.s32 	%r317, %r317, 1;
	setp.gt.u64 	%p25, %rd17, 3;
	mov.u64 	%rd17, %rd7;
	@%p25 bra 	$L__BB0_3;
$L__BB0_43:
	mov.b32 	%r316, 0;
	st.global.v2.u32 	[%rd2+24], {%r316, %r316};
	st.global.u32 	[%rd2+32], %r316;
	mov.b64 	%rd16, 0;
	st.global.u64 	[%rd2+40], %rd16;
$L__BB0_44:
	ret;

}
	// .globl	_Z20generate_rand_kernelP17curandStateXORWOWiPf
.visible .entry _Z20generate_rand_kernelP17curandStateXORWOWiPf(
	.param .u64 .ptr .align 1 _Z20generate_rand_kernelP17curandStateXORWOWiPf_param_0,
	.param .u32 _Z20generate_rand_kernelP17curandStateXORWOWiPf_param_1,
	.param .u64 .ptr .align 1 _Z20generate_rand_kernelP17curandStateXORWOWiPf_param_2
)
{
	.reg .pred 	%p<2>;
	.reg .b32 	%r<27>;
	.reg .b32 	%f<4>;
	.reg .b64 	%rd<9>;

	ld.param.u64 	%rd1, [_Z20generate_rand_kernelP17curandStateXORWOWiPf_param_0];
	ld.param.u32 	%r2, [_Z20generate_rand_kernelP17curandStateXORWOWiPf_param_1];
	ld.param.u64 	%rd2, [_Z20generate_rand_kernelP17curandStateXORWOWiPf_param_2];
	mov.u32 	%r3, %tid.x;
	mov.u32 	%r4, %ctaid.x;
	mov.u32 	%r5, %ntid.x;
	mad.lo.s32 	%r1, %r4, %r5, %r3;
	setp.ge.s32 	%p1, %r1, %r2;
	@%p1 bra 	$L__BB1_2;
	cvta.to.global.u64 	%rd3, %rd1;
	cvta.to.global.u64 	%rd4, %rd2;
	mul.wide.s32 	%rd5, %r1, 48;
	add.s64 	%rd6, %rd3, %rd5;
	ld.global.v2.u32 	{%r6, %r7}, [%rd6];
	ld.global.v2.u32 	{%r8, %r9}, [%rd6+8];
	ld.global.v2.u32 	{%r10, %r11}, [%rd6+16];
	shr.u32 	%r12, %r7, 2;
	xor.b32  	%r13, %r12, %r7;
	shl.b32 	%r14, %r11, 4;
	shl.b32 	%r15, %r13, 1;
	xor.b32  	%r16, %r14, %r15;
	xor.b32  	%r17, %r16, %r11;
	xor.b32  	%r18, %r17, %r13;
	add.s32 	%r19, %r6, 362437;
	add.s32 	%r20, %r18, %r19;
	mul.hi.u32 	%r21, %r20, 1374389535;
	shr.u32 	%r22, %r21, 5;
	mul.lo.s32 	%r23, %r22, 100;
	sub.s32 	%r24, %r20, %r23;
	shl.b32 	%r25, %r24, 1;
	add.s32 	%r26, %r25, -100;
	st.global.v2.u32 	[%rd6], {%r19, %r8};
	st.global.v2.u32 	[%rd6+8], {%r9, %r10};
	st.global.v2.u32 	[%rd6+16], {%r11, %r18};
	cvt.rn.f32.s32 	%f1, %r26;
	mul.wide.s32 	%rd7, %r1, 4;
	add.s64 	%rd8, %rd4, %rd7;
	ld.global.f32 	%f2, [%rd8];
	add.f32 	%f3, %f2, %f1;
	st.global.f32 	[%rd8], %f3;
$L__BB1_2:
	ret;

}
	// .globl	_Z6kmeansPiS_
.visible .entry _Z6kmeansPiS_(
	.param .u64 .ptr .align 1 _Z6kmeansPiS__param_0,
	.param .u64 .ptr .align 1 _Z6kmeansPiS__param_1
)
{


	ret;

}


// ===== COMPILED SASS (sm_100) =====

	.target	sm_100

	.elftype	@"ET_EXEC"


//--------------------- .note.nv.tkinfo           --------------------------
	.section	.note.nv.tkinfo,"",@"SHT_NOTE"
	.sectionflags	@"SHF_NOTE_NV_TKINFO"
	.tkinfo
        /*0018*/ 	.word	0x00000002
        /*0030*/ 	.string	""
        /*0030*/ 	.string	"ptxas"
        /*0030*/ 	.string	"Cuda compilation tools, release 13.0, V13.0.88"
        /*0030*/ 	.string	"Build cuda_13.0.r13.0/compiler.36424714_0"
        /*0030*/ 	.string	"-arch sm_100 -m 64 "



//--------------------- .note.nv.cuinfo           --------------------------
	.section	.note.nv.cuinfo,"",@"SHT_NOTE"
	.sectionflags	@"SHF_NOTE_NV_CUINFO"
        /*0018*/ 	.short	0x0002
        /*001a*/ 	.short	0x0064
        /*001c*/ 	.short	0x0082
	.zero		2


//--------------------- .nv.info                  --------------------------
	.section	.nv.info,"",@"SHT_CUDA_INFO"
	.align	4


	//----- nvinfo : EIATTR_REGCOUNT
	.align		4
        /*0000*/ 	.byte	0x04, 0x2f
        /*0002*/ 	.short	(.L_10 - .L_9)
	.align		4
.L_9:
        /*0004*/ 	.word	index@(_Z17setup_rand_kernelP17curandStateXORWOWi)
        /*0008*/ 	.word	0x0000001f


	//----- nvinfo : EIATTR_FRAME_SIZE
	.align		4
.L_10:
        /*000c*/ 	.byte	0x04, 0x11
        /*000e*/ 	.short	(.L_12 - .L_11)
	.align		4
.L_11:
        /*0010*/ 	.word	index@(_Z17setup_rand_kernelP17curandStateXORWOWi)
        /*0014*/ 	.word	0x00000000


	//----- nvinfo : EIATTR_REGCOUNT
	.align		4
.L_12:
        /*0018*/ 	.byte	0x04, 0x2f
        /*001a*/ 	.short	(.L_14 - .L_13)
	.align		4
.L_13:
        /*001c*/ 	.word	index@(_Z20generate_rand_kernelP17curandStateXORWOWiPf)
        /*0020*/ 	.word	0x00000014


	//----- nvinfo : EIATTR_FRAME_SIZE
	.align		4
.L_14:
        /*0024*/ 	.byte	0x04, 0x11
        /*0026*/ 	.short	(.L_16 - .L_15)
	.align		4
.L_15:
        /*0028*/ 	.word	index@(_Z20generate_rand_kernelP17curandStateXORWOWiPf)
        /*002c*/ 	.word	0x00000000


	//----- nvinfo : EIATTR_REGCOUNT
	.align		4
.L_16:
        /*0030*/ 	.byte	0x04, 0x2f
        /*0032*/ 	.short	(.L_18 - .L_17)
	.align		4
.L_17:
        /*0034*/ 	.word	index@(_Z6kmeansPiS_)
        /*0038*/ 	.word	0x00000004


	//----- nvinfo : EIATTR_FRAME_SIZE
	.align		4
.L_18:
        /*003c*/ 	.byte	0x04, 0x11
        /*003e*/ 	.short	(.L_20 - .L_19)
	.align		4
.L_19:
        /*0040*/ 	.word	index@(_Z6kmeansPiS_)
        /*0044*/ 	.word	0x00000000


	//----- nvinfo : EIATTR_MIN_STACK_SIZE
	.align		4
.L_20:
        /*0048*/ 	.byte	0x04, 0x12
        /*004a*/ 	.short	(.L_22 - .L_21)
	.align		4
.L_21:
        /*004c*/ 	.word	index@(_Z6kmeansPiS_)
        /*0050*/ 	.word	0x00000000


	//----- nvinfo : EIATTR_MIN_STACK_SIZE
	.align		4
.L_22:
        /*0054*/ 	.byte	0x04, 0x12
        /*0056*/ 	.short	(.L_24 - .L_23)
	.align		4
.L_23:
        /*0058*/ 	.word	index@(_Z20generate_rand_kernelP17curandStateXORWOWiPf)
        /*005c*/ 	.word	0x00000000


	//----- nvinfo : EIATTR_MIN_STACK_SIZE
	.align		4
.L_24:
        /*0060*/ 	.byte	0x04, 0x12
        /*0062*/ 	.short	(.L_26 - .L_25)
	.align		4
.L_25:
        /*0064*/ 	.word	index@(_Z17setup_rand_kernelP17curandStateXORWOWi)
        /*0068*/ 	.word	0x00000000
.L_26:


//--------------------- .nv.compat                --------------------------
	.section	.nv.compat,"",@"SHT_CUDA_COMPAT_INFO"
	.align	4
        /*0000*/ 	.byte	0x02, 0x09, 0x00, 0x00, 0x02, 0x02, 0x01, 0x00, 0x02, 0x05, 0x05, 0x00, 0x03, 0x07, 0x01, 0x01
        /*0010*/ 	.byte	0x02, 0x03, 0x00, 0x00, 0x02, 0x06, 0x01, 0x00, 0x04, 0x0b, 0x08, 0x00, 0x09, 0x00, 0x00, 0x00
        /*0020*/ 	.byte	0x00, 0x00, 0x00, 0x00


//--------------------- .nv.info._Z6kmeansPiS_    --------------------------
	.section	.nv.info._Z6kmeansPiS_,"",@"SHT_CUDA_INFO"
	.sectionflags	@""
	.align	4


	//----- nvinfo : EIATTR_CUDA_API_VERSION
	.align		4
        /*0000*/ 	.byte	0x04, 0x37
        /*0002*/ 	.short	(.L_28 - .L_27)
.L_27:
        /*0004*/ 	.word	0x00000082


	//----- nvinfo : EIATTR_KPARAM_INFO
	.align		4
.L_28:
        /*0008*/ 	.byte	0x04, 0x17
        /*000a*/ 	.short	(.L_30 - .L_29)
.L_29:
        /*000c*/ 	.word	0x00000000
        /*0010*/ 	.short	0x0001
        /*0012*/ 	.short	0x0008
        /*0014*/ 	.byte	0x00, 0xf5, 0x21, 0x00


	//----- nvinfo : EIATTR_KPARAM_INFO
	.align		4
.L_30:
        /*0018*/ 	.byte	0x04, 0x17
        /*001a*/ 	.short	(.L_32 - .L_31)
.L_31:
        /*001c*/ 	.word	0x00000000
        /*0020*/ 	.short	0x0000
        /*0022*/ 	.short	0x0000
        /*0024*/ 	.byte	0x00, 0xf5, 0x21, 0x00


	//----- nvinfo : EIATTR_SPARSE_MMA_MASK
	.align		4
.L_32:
        /*0028*/ 	.byte	0x03, 0x50
        /*002a*/ 	.short	0x0000


	//----- nvinfo : EIATTR_MAXREG_COUNT
	.align		4
        /*002c*/ 	.byte	0x03, 0x1b
        /*002e*/ 	.short	0x00ff


	//----- nvinfo : EIATTR_MERCURY_ISA_VERSION
	.align		4
        /*0030*/ 	.byte	0x03, 0x5f
        /*0032*/ 	.short	0x0101


	//----- nvinfo : EIATTR_VRC_CTA_INIT_COUNT
	.align		4
        /*0034*/ 	.byte	0x02, 0x4a
	.zero		1
	.zero		1


	//----- nvinfo : EIATTR_EXIT_INSTR_OFFSETS
	.align		4
        /*0038*/ 	.byte	0x04, 0x1c
        /*003a*/ 	.short	(.L_34 - .L_33)


	//   ....[0]....
.L_33:
        /*003c*/ 	.word	0x00000010


	//----- nvinfo : EIATTR_CBANK_PARAM_SIZE
	.align		4
.L_34:
        /*0040*/ 	.byte	0x03, 0x19
        /*0042*/ 	.short	0x0010


	//----- nvinfo : EIATTR_PARAM_CBANK
	.align		4
        /*0044*/ 	.byte	0x04, 0x0a
        /*0046*/ 	.short	(.L_36 - .L_35)
	.align		4
.L_35:
        /*0048*/ 	.word	index@(.nv.constant0._Z6kmeansPiS_)
        /*004c*/ 	.short	0x0380
        /*004e*/ 	.short	0x0010


	//----- nvinfo : EIATTR_SW_WAR
	.align		4
.L_36:
        /*0050*/ 	.byte	0x04, 0x36
        /*0052*/ 	.short	(.L_38 - .L_37)
.L_37:
        /*0054*/ 	.word	0x00000008
.L_38:


//--------------------- .nv.info._Z20generate_rand_kernelP17curandStateXORWOWiPf --------------------------
	.section	.nv.info._Z20generate_rand_kernelP17curandStateXORWOWiPf,"",@"SHT_CUDA_INFO"
	.sectionflags	@""
	.align	4


	//----- nvinfo : EIATTR_CUDA_API_VERSION
	.align		4
        /*0000*/ 	.byte	0x04, 0x37
        /*0002*/ 	.short	(.L_40 - .L_39)
.L_39:
        /*0004*/ 	.word	0x00000082


	//----- nvinfo : EIATTR_KPARAM_INFO
	.align		4
.L_40:
        /*0008*/ 	.byte	0x04, 0x17
        /*000a*/ 	.short	(.L_42 - .L_41)
.L_41:
        /*000c*/ 	.word	0x00000000
        /*0010*/ 	.short	0x0002
        /*0012*/ 	.short	0x0010
        /*0014*/ 	.byte	0x00, 0xf5, 0x21, 0x00


	//----- nvinfo : EIATTR_KPARAM_INFO
	.align		4
.L_42:
        /*0018*/ 	.byte	0x04, 0x17
        /*001a*/ 	.short	(.L_44 - .L_43)
.L_43:
        /*001c*/ 	.word	0x00000000
        /*0020*/ 	.short	0x0001
        /*0022*/ 	.short	0x0008
        /*0024*/ 	.byte	0x00, 0xf0, 0x11, 0x00


	//----- nvinfo : EIATTR_KPARAM_INFO
	.align		4
.L_44:
        /*0028*/ 	.byte	0x04, 0x17
        /*002a*/ 	.short	(.L_46 - .L_45)
.L_45:
        /*002c*/ 	.word	0x00000000
        /*0030*/ 	.short	0x0000
        /*0032*/ 	.short	0x0000
        /*0034*/ 	.byte	0x00, 0xf5, 0x21, 0x00


	//----- nvinfo : EIATTR_SPARSE_MMA_MASK
	.align		4
.L_46:
        /*0038*/ 	.byte	0x03, 0x50
        /*003a*/ 	.short	0x0000


	//----- nvinfo : EIATTR_MAXREG_COUNT
	.align		4
        /*003c*/ 	.byte	0x03, 0x1b
        /*003e*/ 	.short	0x00ff


	//----- nvinfo : EIATTR_MERCURY_ISA_VERSION
	.align		4
        /*0040*/ 	.byte	0x03, 0x5f
        /*0042*/ 	.short	0x0101


	//----- nvinfo : EIATTR_VRC_CTA_INIT_COUNT
	.align		4
        /*0044*/ 	.byte	0x02, 0x4a
	.zero		1
	.zero		1


	//----- nvinfo : EIATTR_EXIT_INSTR_OFFSETS
	.align		4
        /*0048*/ 	.byte	0x04, 0x1c
        /*004a*/ 	.short	(.L_48 - .L_47)


	//   ....[0]....
.L_47:
        /*004c*/ 	.word	0x00000070


	//   ....[1]....
        /*0050*/ 	.word	0x00000270


	//----- nvinfo : EIATTR_CBANK_PARAM_SIZE
	.align		4
.L_48:
        /*0054*/ 	.byte	0x03, 0x19
        /*0056*/ 	.short	0x0018


	//----- nvinfo : EIATTR_PARAM_CBANK
	.align		4
        /*0058*/ 	.byte	0x04, 0x0a
        /*005a*/ 	.short	(.L_50 - .L_49)
	.align		4
.L_49:
        /*005c*/ 	.word	index@(.nv.constant0._Z20generate_rand_kernelP17curandStateXORWOWiPf)
        /*0060*/ 	.short	0x0380
        /*0062*/ 	.short	0x0018


	//----- nvinfo : EIATTR_SW_WAR
	.align		4
.L_50:
        /*0064*/ 	.byte	0x04, 0x36
        /*0066*/ 	.short	(.L_52 - .L_51)
.L_51:
        /*0068*/ 	.word	0x00000008
.L_52:


//--------------------- .nv.info._Z17setup_rand_kernelP17curandStateXORWOWi --------------------------
	.section	.nv.info._Z17setup_rand_kernelP17curandStateXORWOWi,"",@"SHT_CUDA_INFO"
	.sectionflags	@""
	.align	4


	//----- nvinfo : EIATTR_CUDA_API_VERSION
	.align		4
        /*0000*/ 	.byte	0x04, 0x37
        /*0002*/ 	.short	(.L_54 - .L_53)
.L_53:
        /*0004*/ 	.word	0x00000082


	//----- nvinfo : EIATTR_KPARAM_INFO
	.align		4
.L_54:
        /*0008*/ 	.byte	0x04, 0x17
        /*000a*/ 	.short	(.L_56 - .L_55)
.L_55:
        /*000c*/ 	.word	0x00000000
        /*0010*/ 	.short	0x0001
        /*0012*/ 	.short	0x0008
        /*0014*/ 	.byte	0x00, 0xf0, 0x11, 0x00


	//----- nvinfo : EIATTR_KPARAM_INFO
	.align		4
.L_56:
        /*0018*/ 	.byte	0x04, 0x17
        /*001a*/ 	.short	(.L_58 - .L_57)
.L_57:
        /*001c*/ 	.word	0x00000000
        /*0020*/ 	.short	0x0000
        /*0022*/ 	.short	0x0000
        /*0024*/ 	.byte	0x00, 0xf5, 0x21, 0x00


	//----- nvinfo : EIATTR_SPARSE_MMA_MASK
	.align		4
.L_58:
        /*0028*/ 	.byte	0x03, 0x50
        /*002a*/ 	.short	0x0000


	//----- nvinfo : EIATTR_MAXREG_COUNT
	.align		4
        /*002c*/ 	.byte	0x03, 0x1b
        /*002e*/ 	.short	0x00ff


	//----- nvinfo : EIATTR_MERCURY_ISA_VERSION
	.align		4
        /*0030*/ 	.byte	0x03, 0x5f
        /*0032*/ 	.short	0x0101


	//----- nvinfo : EIATTR_VRC_CTA_INIT_COUNT
	.align		4
        /*0034*/ 	.byte	0x02, 0x4a
	.zero		1
	.zero		1


	//----- nvinfo : EIATTR_EXIT_INSTR_OFFSETS
	.align		4
        /*0038*/ 	.byte	0x04, 0x1c
        /*003a*/ 	.short	(.L_60 - .L_59)


	//   ....[0]....
.L_59:
        /*003c*/ 	.word	0x00000070


	//   ....[1]....
        /*0040*/ 	.word	0x00000f00


	//----- nvinfo : EIATTR_CRS_STACK_SIZE
	.align		4
.L_60:
        /*0044*/ 	.byte	0x04, 0x1e
        /*0046*/ 	.short	(.L_62 - .L_61)
.L_61:
        /*0048*/ 	.word	0x00000000


	//----- nvinfo : EIATTR_CBANK_PARAM_SIZE
	.align		4
.L_62:
        /*004c*/ 	.byte	0x03, 0x19
        /*004e*/ 	.short	0x000c


	//----- nvinfo : EIATTR_PARAM_CBANK
	.align		4
        /*0050*/ 	.byte	0x04, 0x0a
        /*0052*/ 	.short	(.L_64 - .L_63)
	.align		4
.L_63:
        /*0054*/ 	.word	index@(.nv.constant0._Z17setup_rand_kernelP17curandStateXORWOWi)
        /*0058*/ 	.short	0x0380
        /*005a*/ 	.short	0x000c


	//----- nvinfo : EIATTR_SW_WAR
	.align		4
.L_64:
        /*005c*/ 	.byte	0x04, 0x36
        /*005e*/ 	.short	(.L_66 - .L_65)
.L_65:
        /*0060*/ 	.word	0x00000008
.L_66:


//--------------------- .nv.callgraph             --------------------------
	.section	.nv.callgraph,"",@"SHT_CUDA_CALLGRAPH"
	.align	4
	.sectionentsize	8
	.align		4
        /*0000*/ 	.word	0x00000000
	.align		4
        /*0004*/ 	.word	0xffffffff
	.align		4
        /*0008*/ 	.word	0x00000000
	.align		4
        /*000c*/ 	.word	0xfffffffe
	.align		4
        /*0010*/ 	.word	0x00000000
	.align		4
        /*0014*/ 	.word	0xfffffffd
	.align		4
        /*0018*/ 	.word	0x00000000
	.align		4
        /*001c*/ 	.word	0xfffffffc


//--------------------- .nv.constant4             --------------------------
	.section	.nv.constant4,"a",@progbits
	.align	8
	.align		8
.nv.constant4:
        /*0000*/ 	.dword	precalc_xorwow_matrix
	.align		8
        /*0008*/ 	.dword	precalc_xorwow_offset_matrix
	.align		8
        /*0010*/ 	.dword	mrg32k3aM1
	.align		8
        /*0018*/ 	.dword	mrg32k3aM2
	.align		8
        /*0020*/ 	.dword	mrg32k3aM1SubSeq
	.align		8
        /*0028*/ 	.dword	mrg32k3aM2SubSeq
	.align		8
        /*0030*/ 	.dword	mrg32k3aM1Seq
	.align		8
        /*0038*/ 	.dword	mrg32k3aM2Seq


//--------------------- .nv.constant3             --------------------------
	.section	.nv.constant3,"a",@progbits
	.align	8
.nv.constant3:
	.type		__cr_lgamma_table,@object
	.size		__cr_lgamma_table,(.L_8 - __cr_lgamma_table)
__cr_lgamma_table:
        /*0000*/ 	.byte	0x00, 0x00, 0x00, 0x00, 0x00, 0x00, 0x00, 0x00, 0x00, 0x00, 0x00, 0x00, 0x00, 0x00, 0x00, 0x00
        /*0010*/ 	.byte	0xef, 0x39, 0xfa, 0xfe, 0x42, 0x2e, 0xe6, 0x3f, 0x02, 0x20, 0x2a, 0xfa, 0x0b, 0xab, 0xfc, 0x3f
        /*0020*/ 	.byte	0xf9, 0x2c, 0x92, 0x7c, 0xa7, 0x6c, 0x09, 0x40, 0xc9, 0x79, 0x44, 0x3c, 0x64, 0x26, 0x13, 0x40
        /*0030*/ 	.byte	0xca, 0x01, 0xcf, 0x3a, 0x27, 0x51, 0x1a, 0x40, 0x30, 0xcc, 0x2d, 0xf3, 0xe1, 0x0c, 0x21, 0x40
        /*0040*/ 	.byte	0x0d, 0xb7, 0xfc, 0x82, 0x8e, 0x35, 0x25, 0x40
.L_8:


//--------------------- .text._Z6kmeansPiS_       --------------------------
	.section	.text._Z6kmeansPiS_,"ax",@progbits
	.align	128
        .global         _Z6kmeansPiS_
        .type           _Z6kmeansPiS_,@function
        .size           _Z6kmeansPiS_,(.L_x_11 - _Z6kmeansPiS_)
        .other          _Z6kmeansPiS_,@"STO_CUDA_ENTRY STV_DEFAULT"
_Z6kmeansPiS_:
.text._Z6kmeansPiS_:
[----:B------:R-:W-:Y:S01]  /*0000*/  LDC R1, c[0x0][0x37c] ;  /* 0x0000df00ff017b82 */ /* 0x000fe20000000800 */
[----:B------:R-:W-:Y:S05]  /*0010*/  EXIT ;  /* 0x000000000000794d */ /* 0x000fea0003800000 */
.L_x_0:
[----:B------:R-:W-:-:S00]  /*0020*/  BRA `(.L_x_0) ;  /* 0xfffffffc00fc7947 */ /* 0x000fc0000383ffff */
[----:B------:R-:W-:-:S00]  /*0030*/  NOP ;  /* 0x0000000000007918 */ /* 0x000fc00000000000 */
        /* <DEDUP_REMOVED lines=12> */
.L_x_11:


//--------------------- .text._Z20generate_rand_kernelP17curandStateXORWOWiPf --------------------------
	.section	.text._Z20generate_rand_kernelP17curandStateXORWOWiPf,"ax",@progbits
	.align	128
        .global         _Z20generate_rand_kernelP17curandStateXORWOWiPf
        .type           _Z20generate_rand_kernelP17curandStateXORWOWiPf,@function
        .size           _Z20generate_rand_kernelP17curandStateXORWOWiPf,(.L_x_12 - _Z20generate_rand_kernelP17curandStateXORWOWiPf)
        .other          _Z20generate_rand_kernelP17curandStateXORWOWiPf,@"STO_CUDA_ENTRY STV_DEFAULT"
_Z20generate_rand_kernelP17curandStateXORWOWiPf:
.text._Z20generate_rand_kernelP17curandStateXORWOWiPf:
[----:B------:R-:W-:Y:S01]  /*0000*/  LDC R1, c[0x0][0x37c] ;  /* 0x0000df00ff017b82 */ /* 0x000fe20000000800 */
[----:B------:R-:W0:Y:S07]  /*0010*/  S2R R7, SR_TID.X ;  /* 0x0000000000077919 */ /* 0x000e2e0000002100 */
[----:B------:R-:W0:Y:S01]  /*0020*/  S2UR UR4, SR_CTAID.X ;  /* 0x00000000000479c3 */ /* 0x000e220000002500 */
[----:B------:R-:W1:Y:S07]  /*0030*/  LDCU UR5, c[0x0][0x388] ;  /* 0x00007100ff0577ac */ /* 0x000e6e0008000800 */
[----:B------:R-:W0:Y:S02]  /*0040*/  LDC R0, c[0x0][0x360] ;  /* 0x0000d800ff007b82 */ /* 0x000e240000000800 */
[----:B0-----:R-:W-:-:S05]  /*0050*/  IMAD R7, R0, UR4, R7 ;  /* 0x0000000400077c24 */ /* 0x001fca000f8e0207 */
[----:B-1----:R-:W-:-:S13]  /*0060*/  ISETP.GE.AND P0, PT, R7, UR5, PT ;  /* 0x0000000507007c0c */ /* 0x002fda000bf06270 */
[----:B------:R-:W-:Y:S05]  /*0070*/  @P0 EXIT ;  /* 0x000000000000094d */ /* 0x000fea0003800000 */
[----:B------:R-:W0:Y:S01]  /*0080*/  LDC.64 R2, c[0x0][0x380] ;  /* 0x0000e000ff027b82 */ /* 0x000e220000000a00 */
[----:B------:R-:W1:Y:S07]  /*0090*/  LDCU.64 UR4, c[0x0][0x358] ;  /* 0x00006b00ff0477ac */ /* 0x000e6e0008000a00 */
[----:B------:R-:W2:Y:S01]  /*00a0*/  LDC.64 R4, c[0x0][0x390] ;  /* 0x0000e400ff047b82 */ /* 0x000ea20000000a00 */
[----:B0-----:R-:W-:-:S05]  /*00b0*/  IMAD.WIDE R2, R7, 0x30, R2 ;  /* 0x0000003007027825 */ /* 0x001fca00078e0202 */
[----:B-1----:R-:W3:Y:S04]  /*00c0*/  LDG.E.64 R8, desc[UR4][R2.64] ;  /* 0x0000000402087981 */ /* 0x002ee8000c1e1b00 */
[----:B------:R-:W4:Y:S04]  /*00d0*/  LDG.E.64 R12, desc[UR4][R2.64+0x10] ;  /* 0x00001004020c7981 */ /* 0x000f28000c1e1b00 */
[----:B------:R-:W5:Y:S01]  /*00e0*/  LDG.E.64 R10, desc[UR4][R2.64+0x8] ;  /* 0x00000804020a7981 */ /* 0x000f62000c1e1b00 */
[----:B--2---:R-:W-:Y:S01]  /*00f0*/  IMAD.WIDE R4, R7, 0x4, R4 ;  /* 0x0000000407047825 */ /* 0x004fe200078e0204 */
[----:B---3--:R-:W-:-:S03]  /*0100*/  SHF.R.U32.HI R0, RZ, 0x2, R9 ;  /* 0x00000002ff007819 */ /* 0x008fc60000011609 */
[----:B------:R-:W-:Y:S01]  /*0110*/  VIADD R14, R8, 0x587c5 ;  /* 0x000587c5080e7836 */ /* 0x000fe20000000000 */
[----:B------:R-:W-:Y:S01]  /*0120*/  LOP3.LUT R0, R0, R9, RZ, 0x3c, !PT ;  /* 0x0000000900007212 */ /* 0x000fe200078e3cff */
[C---:B----4-:R-:W-:Y:S01]  /*0130*/  IMAD.SHL.U32 R6, R13.reuse, 0x10, RZ ;  /* 0x000000100d067824 */ /* 0x050fe200078e00ff */
[----:B------:R-:W-:Y:S02]  /*0140*/  MOV R16, R13 ;  /* 0x0000000d00107202 */ /* 0x000fe40000000f00 */
[----:B-----5:R-:W-:Y:S01]  /*0150*/  MOV R15, R10 ;  /* 0x0000000a000f7202 */ /* 0x020fe20000000f00 */
[----:B------:R-:W-:Y:S02]  /*0160*/  IMAD.SHL.U32 R9, R0, 0x2, RZ ;  /* 0x0000000200097824 */ /* 0x000fe400078e00ff */
[----:B------:R-:W-:Y:S01]  /*0170*/  IMAD.MOV.U32 R10, RZ, RZ, R11 ;  /* 0x000000ffff0a7224 */ /* 0x000fe200078e000b */
[----:B------:R-:W-:Y:S01]  /*0180*/  MOV R11, R12 ;  /* 0x0000000c000b7202 */ /* 0x000fe20000000f00 */
[----:B------:R-:W-:Y:S01]  /*0190*/  STG.E.64 desc[UR4][R2.64], R14 ;  /* 0x0000000e02007986 */ /* 0x000fe2000c101b04 */
[----:B------:R-:W-:-:S03]  /*01a0*/  LOP3.LUT R9, R13, R6, R9, 0x96, !PT ;  /* 0x000000060d097212 */ /* 0x000fc600078e9609 */
[----:B------:R-:W-:Y:S01]  /*01b0*/  STG.E.64 desc[UR4][R2.64+0x8], R10 ;  /* 0x0000080a02007986 */ /* 0x000fe2000c101b04 */
[----:B------:R-:W-:-:S05]  /*01c0*/  LOP3.LUT R17, R9, R0, RZ, 0x3c, !PT ;  /* 0x0000000009117212 */ /* 0x000fca00078e3cff */
[----:B------:R-:W-:Y:S04]  /*01d0*/  STG.E.64 desc[UR4][R2.64+0x10], R16 ;  /* 0x0000101002007986 */ /* 0x000fe8000c101b04 */
[----:B------:R-:W2:Y:S01]  /*01e0*/  LDG.E R8, desc[UR4][R4.64] ;  /* 0x0000000404087981 */ /* 0x000ea2000c1e1900 */
[----:B------:R-:W-:-:S04]  /*01f0*/  IMAD.IADD R0, R17, 0x1, R14 ;  /* 0x0000000111007824 */ /* 0x000fc800078e020e */
[----:B------:R-:W-:-:S05]  /*0200*/  IMAD.HI.U32 R6, R0, 0x51eb851f, RZ ;  /* 0x51eb851f00067827 */ /* 0x000fca00078e00ff */
[----:B------:R-:W-:-:S05]  /*0210*/  SHF.R.U32.HI R7, RZ, 0x5, R6 ;  /* 0x00000005ff077819 */ /* 0x000fca0000011606 */
[----:B------:R-:W-:-:S05]  /*0220*/  IMAD R7, R7, -0x64, R0 ;  /* 0xffffff9c07077824 */ /* 0x000fca00078e0200 */
[----:B------:R-:W-:-:S04]  /*0230*/  LEA R7, R7, 0xffffff9c, 0x1 ;  /* 0xffffff9c07077811 */ /* 0x000fc800078e08ff */
[----:B------:R-:W-:-:S05]  /*0240*/  I2FP.F32.S32 R7, R7 ;  /* 0x0000000700077245 */ /* 0x000fca0000201400 */
[----:B--2---:R-:W-:-:S05]  /*0250*/  FADD R7, R7, R8 ;  /* 0x0000000807077221 */ /* 0x004fca0000000000 */
[----:B------:R-:W-:Y:S01]  /*0260*/  STG.E desc[UR4][R4.64], R7 ;  /* 0x0000000704007986 */ /* 0x000fe2000c101904 */
[----:B------:R-:W-:Y:S05]  /*0270*/  EXIT ;  /* 0x000000000000794d */ /* 0x000fea0003800000 */
.L_x_1:
        /* <DEDUP_REMOVED lines=16> */
.L_x_12:


//--------------------- .text._Z17setup_rand_kernelP17curandStateXORWOWi --------------------------
	.section	.text._Z17setup_rand_kernelP17curandStateXORWOWi,"ax",@progbits
	.align	128
        .global         _Z17setup_rand_kernelP17curandStateXORWOWi
        .type           _Z17setup_rand_kernelP17curandStateXORWOWi,@function
        .size           _Z17setup_rand_kernelP17curandStateXORWOWi,(.L_x_13 - _Z17setup_rand_kernelP17curandStateXORWOWi)
        .other          _Z17setup_rand_kernelP17curandStateXORWOWi,@"STO_CUDA_ENTRY STV_DEFAULT"
_Z17setup_rand_kernelP17curandStateXORWOWi:
.text._Z17setup_rand_kernelP17curandStateXORWOWi:
[----:B------:R-:W-:Y:S01]  /*0000*/  LDC R1, c[0x0][0x37c] ;  /* 0x0000df00ff017b82 */ /* 0x000fe20000000800 */
[----:B------:R-:W0:Y:S07]  /*0010*/  S2R R13, SR_TID.X ;  /* 0x00000000000d7919 */ /* 0x000e2e0000002100 */
[----:B------:R-:W0:Y:S08]  /*0020*/  S2UR UR4, SR_CTAID.X ;  /* 0x00000000000479c3 */ /* 0x000e300000002500 */
[----:B------:R-:W0:Y:S08]  /*0030*/  LDC R0, c[0x0][0x360] ;  /* 0x0000d800ff007b82 */ /* 0x000e300000000800 */
[----:B------:R-:W1:Y:S01]  /*0040*/  LDC R2, c[0x0][0x388] ;  /* 0x0000e200ff027b82 */ /* 0x000e620000000800 */
[----:B0-----:R-:W-:-:S05]  /*0050*/  IMAD R13, R0, UR4, R13 ;  /* 0x00000004000d7c24 */ /* 0x001fca000f8e020d */
[----:B-1----:R-:W-:-:S13]  /*0060*/  ISETP.GE.AND P0, PT, R13, R2, PT ;  /* 0x000000020d00720c */ /* 0x002fda0003f06270 */
[----:B------:R-:W-:Y:S05]  /*0070*/  @P0 EXIT ;  /* 0x000000000000094d */ /* 0x000fea0003800000 */
[----:B------:R-:W0:Y:S01]  /*0080*/  LDC.64 R6, c[0x0][0x380] ;  /* 0x0000e000ff067b82 */ /* 0x000e220000000a00 */
[----:B------:R-:W1:Y:S01]  /*0090*/  LDCU.64 UR4, c[0x0][0x358] ;  /* 0x00006b00ff0477ac */ /* 0x000e620008000a00 */
[C---:B------:R-:W-:Y:S01]  /*00a0*/  LOP3.LUT R0, R2.reuse, 0xaad26b49, RZ, 0x3c, !PT ;  /* 0xaad26b4902007812 */ /* 0x040fe200078e3cff */
[----:B------:R-:W-:Y:S01]  /*00b0*/  IMAD.MOV.U32 R3, RZ, RZ, -0x266e14b1 ;  /* 0xd991eb4fff037424 */ /* 0x000fe200078e00ff */
[----:B------:R-:W-:Y:S01]  /*00c0*/  ISETP.GT.AND P0, PT, R2, -0x1, PT ;  /* 0xffffffff0200780c */ /* 0x000fe20003f04270 */
[----:B------:R-:W-:Y:S02]  /*00d0*/  BSSY.RECONVERGENT B0, `(.L_x_2) ;  /* 0x00000df000007945 */ /* 0x000fe40003800200 */
[----:B------:R-:W-:Y:S01]  /*00e0*/  IMAD R0, R0, 0x4182bed5, RZ ;  /* 0x4182bed500007824 */ /* 0x000fe200078e02ff */
[----:B------:R-:W-:Y:S02]  /*00f0*/  SEL R3, R3, 0x8bf16996, P0 ;  /* 0x8bf1699603037807 */ /* 0x000fe40000000000 */
[----:B------:R-:W-:Y:S01]  /*0100*/  ISETP.NE.AND P0, PT, R13, RZ, PT ;  /* 0x000000ff0d00720c */ /* 0x000fe20003f05270 */
[C---:B------:R-:W-:Y:S01]  /*0110*/  VIADD R5, R0.reuse, 0x75bcd15 ;  /* 0x075bcd1500057836 */ /* 0x040fe20000000000 */
[C---:B------:R-:W-:Y:S01]  /*0120*/  IADD3 R4, PT, PT, R3.reuse, 0x64f0c9, R0 ;  /* 0x0064f0c903047810 */ /* 0x040fe20007ffe000 */
[C---:B------:R-:W-:Y:S01]  /*0130*/  VIADD R11, R0.reuse, 0x583f19 ;  /* 0x00583f19000b7836 */ /* 0x040fe20000000000 */
[----:B------:R-:W-:Y:S01]  /*0140*/  LOP3.LUT R8, R0, 0x159a55e5, RZ, 0x3c, !PT ;  /* 0x159a55e500087812 */ /* 0x000fe200078e3cff */
[C---:B------:R-:W-:Y:S01]  /*0150*/  VIADD R9, R3.reuse, 0x1f123bb5 ;  /* 0x1f123bb503097836 */ /* 0x040fe20000000000 */
[----:B------:R-:W-:Y:S01]  /*0160*/  LOP3.LUT R10, R3, 0x5491333, RZ, 0x3c, !PT ;  /* 0x05491333030a7812 */ /* 0x000fe200078e3cff */
[----:B0-----:R-:W-:-:S05]  /*0170*/  IMAD.WIDE R6, R13, 0x30, R6 ;  /* 0x000000300d067825 */ /* 0x001fca00078e0206 */
[----:B-1----:R0:W-:Y:S04]  /*0180*/  STG.E.64 desc[UR4][R6.64], R4 ;  /* 0x0000000406007986 */ /* 0x0021e8000c101b04 */
[----:B------:R0:W-:Y:S04]  /*0190*/  STG.E.64 desc[UR4][R6.64+0x8], R8 ;  /* 0x0000080806007986 */ /* 0x0001e8000c101b04 */
[----:B------:R0:W-:Y:S01]  /*01a0*/  STG.E.64 desc[UR4][R6.64+0x10], R10 ;  /* 0x0000100a06007986 */ /* 0x0001e2000c101b04 */
[----:B------:R-:W-:Y:S05]  /*01b0*/  @!P0 BRA `(.L_x_3) ;  /* 0x0000000c00408947 */ /* 0x000fea0003800000 */
[----:B------:R-:W-:Y:S01]  /*01c0*/  SHF.R.S32.HI R0, RZ, 0x1f, R13 ;  /* 0x0000001fff007819 */ /* 0x000fe2000001140d */
[----:B------:R-:W-:-:S07]  /*01d0*/  IMAD.MOV.U32 R12, RZ, RZ, RZ ;  /* 0x000000ffff0c7224 */ /* 0x000fce00078e00ff */
.L_x_9:
[----:B-1----:R-:W-:Y:S01]  /*01e0*/  LOP3.LUT R2, R13, 0x3, RZ, 0xc0, !PT ;  /* 0x000000030d027812 */ /* 0x002fe200078ec0ff */
[----:B------:R-:W-:Y:S03]  /*01f0*/  BSSY.RECONVERGENT B1, `(.L_x_4) ;  /* 0x00000c6000017945 */ /* 0x000fe60003800200 */
[----:B------:R-:W-:-:S04]  /*0200*/  ISETP.NE.U32.AND P0, PT, R2, RZ, PT ;  /* 0x000000ff0200720c */ /* 0x000fc80003f05070 */
[----:B------:R-:W-:-:S13]  /*0210*/  ISETP.NE.AND.EX P0, PT, RZ, RZ, PT, P0 ;  /* 0x000000ffff00720c */ /* 0x000fda0003f05300 */
[----:B------:R-:W-:Y:S05]  /*0220*/  @!P0 BRA `(.L_x_5) ;  /* 0x0000000c00088947 */ /* 0x000fea0003800000 */
[----:B0-----:R-:W0:Y:S01]  /*0230*/  LDC.64 R8, c[0x4][RZ] ;  /* 0x01000000ff087b82 */ /* 0x001e220000000a00 */
[----:B------:R-:W-:Y:S02]  /*0240*/  IMAD.MOV.U32 R14, RZ, RZ, RZ ;  /* 0x000000ffff0e7224 */ /* 0x000fe400078e00ff */
[----:B0-----:R-:W-:-:S07]  /*0250*/  IMAD.WIDE.U32 R8, R12, 0xc80, R8 ;  /* 0x00000c800c087825 */ /* 0x001fce00078e0008 */
.L_x_8:
[----:B-1----:R-:W-:Y:S01]  /*0260*/  IMAD.MOV.U32 R15, RZ, RZ, RZ ;  /* 0x000000ffff0f7224 */ /* 0x002fe200078e00ff */
[----:B------:R-:W-:Y:S01]  /*0270*/  CS2R R2, SRZ ;  /* 0x0000000000027805 */ /* 0x000fe2000001ff00 */
[----:B------:R-:W-:Y:S01]  /*0280*/  IMAD.MOV.U32 R17, RZ, RZ, RZ ;  /* 0x000000ffff117224 */ /* 0x000fe200078e00ff */
[----:B------:R-:W-:-:S07]  /*0290*/  CS2R R4, SRZ ;  /* 0x0000000000047805 */ /* 0x000fce000001ff00 */
.L_x_7:
[----:B------:R-:W-:-:S05]  /*02a0*/  IMAD.WIDE.U32 R10, R17, 0x4, R6 ;  /* 0x00000004110a7825 */ /* 0x000fca00078e0006 */
[----:B------:R0:W5:Y:S01]  /*02b0*/  LDG.E R16, desc[UR4][R10.64+0x4] ;  /* 0x000004040a107981 */ /* 0x000162000c1e1900 */
[----:B------:R-:W-:-:S07]  /*02c0*/  IMAD.MOV.U32 R19, RZ, RZ, RZ ;  /* 0x000000ffff137224 */ /* 0x000fce00078e00ff */
.L_x_6:
[----:B-----5:R-:W-:Y:S01]  /*02d0*/  SHF.R.U32.HI R24, RZ, R19, R16 ;  /* 0x00000013ff187219 */ /* 0x020fe20000011610 */
[----:B0-----:R-:W-:-:S03]  /*02e0*/  IMAD.SHL.U32 R10, R17, 0x20, RZ ;  /* 0x00000020110a7824 */ /* 0x001fc600078e00ff */
[----:B------:R-:W-:Y:S01]  /*02f0*/  LOP3.LUT R11, R24, 0x1, RZ, 0xc0, !PT ;  /* 0x00000001180b7812 */ /* 0x000fe200078ec0ff */
[----:B------:R-:W-:-:S03]  /*0300*/  IMAD.IADD R10, R10, 0x1, R19 ;  /* 0x000000010a0a7824 */ /* 0x000fc600078e0213 */
[----:B------:R-:W-:Y:S01]  /*0310*/  ISETP.NE.U32.AND P0, PT, R11, 0x1, PT ;  /* 0x000000010b00780c */ /* 0x000fe20003f05070 */
[----:B------:R-:W-:-:S03]  /*0320*/  IMAD R11, R10, 0x5, RZ ;  /* 0x000000050a0b7824 */ /* 0x000fc600078e02ff */
[----:B------:R-:W-:Y:S01]  /*0330*/  R2P PR, R24, 0x7e ;  /* 0x0000007e18007804 */ /* 0x000fe20000000000 */
[----:B------:R-:W-:-:S08]  /*0340*/  IMAD.WIDE.U32 R10, R11, 0x4, R8 ;  /* 0x000000040b0a7825 */ /* 0x000fd000078e0008 */
[----:B------:R-:W2:Y:S04]  /*0350*/  @!P0 LDG.E R18, desc[UR4][R10.64] ;  /* 0x000000040a128981 */ /* 0x000ea8000c1e1900 */
[----:B------:R-:W3:Y:S04]  /*0360*/  @!P0 LDG.E R20, desc[UR4][R10.64+0x10] ;  /* 0x000010040a148981 */ /* 0x000ee8000c1e1900 */
[----:B------:R-:W4:Y:S04]  /*0370*/  @P1 LDG.E R22, desc[UR4][R10.64+0x14] ;  /* 0x000014040a161981 */ /* 0x000f28000c1e1900 */
[----:B------:R-:W4:Y:S04]  /*0380*/  @P2 LDG.E R26, desc[UR4][R10.64+0x28] ;  /* 0x000028040a1a2981 */ /* 0x000f28000c1e1900 */
[----:B------:R-:W4:Y:S04]  /*0390*/  @!P0 LDG.E R21, desc[UR4][R10.64+0x4] ;  /* 0x000004040a158981 */ /* 0x000f28000c1e1900 */
[----:B------:R-:W4:Y:S04]  /*03a0*/  @!P0 LDG.E R23, desc[UR4][R10.64+0xc] ;  /* 0x00000c040a178981 */ /* 0x000f28000c1e1900 */
[----:B------:R-:W4:Y:S04]  /*03b0*/  @P1 LDG.E R25, desc[UR4][R10.64+0x18] ;  /* 0x000018040a191981 */ /* 0x000f28000c1e1900 */
[----:B------:R-:W4:Y:S04]  /*03c0*/  @P3 LDG.E R28, desc[UR4][R10.64+0x3c] ;  /* 0x00003c040a1c3981 */ /* 0x000f28000c1e1900 */
[----:B------:R-:W4:Y:S01]  /*03d0*/  @P6 LDG.E R27, desc[UR4][R10.64+0x7c] ;  /* 0x00007c040a1b6981 */ /* 0x000f22000c1e1900 */
[----:B--2---:R-:W-:-:S03]  /*03e0*/  @!P0 LOP3.LUT R15, R15, R18, RZ, 0x3c, !PT ;  /* 0x000000120f0f8212 */ /* 0x004fc600078e3cff */
[----:B------:R-:W2:Y:S01]  /*03f0*/  @!P0 LDG.E R18, desc[UR4][R10.64+0x8] ;  /* 0x000008040a128981 */ /* 0x000ea2000c1e1900 */
[----:B---3--:R-:W-:-:S03]  /*0400*/  @!P0 LOP3.LUT R3, R3, R20, RZ, 0x3c, !PT ;  /* 0x0000001403038212 */ /* 0x008fc600078e3cff */
[----:B------:R-:W3:Y:S01]  /*0410*/  @P1 LDG.E R20, desc[UR4][R10.64+0x24] ;  /* 0x000024040a141981 */ /* 0x000ee2000c1e1900 */
[----:B----4-:R-:W-:-:S03]  /*0420*/  @P1 LOP3.LUT R15, R15, R22, RZ, 0x3c, !PT ;  /* 0x000000160f0f1212 */ /* 0x010fc600078e3cff */
[----:B------:R-:W4:Y:S01]  /*0430*/  @P2 LDG.E R22, desc[UR4][R10.64+0x38] ;  /* 0x000038040a162981 */ /* 0x000f22000c1e1900 */
[----:B------:R-:W-:-:S03]  /*0440*/  @P2 LOP3.LUT R15, R15, R26, RZ, 0x3c, !PT ;  /* 0x0000001a0f0f2212 */ /* 0x000fc600078e3cff */
[----:B------:R-:W4:Y:S01]  /*0450*/  @P4 LDG.E R26, desc[UR4][R10.64+0x50] ;  /* 0x000050040a1a4981 */ /* 0x000f22000c1e1900 */
[----:B------:R-:W-:-:S03]  /*0460*/  @!P0 LOP3.LUT R4, R4, R21, RZ, 0x3c, !PT ;  /* 0x0000001504048212 */ /* 0x000fc600078e3cff */
[----:B------:R-:W4:Y:S01]  /*0470*/  @P1 LDG.E R21, desc[UR4][R10.64+0x20] ;  /* 0x000020040a151981 */ /* 0x000f22000c1e1900 */
[----:B------:R-:W-:-:S03]  /*0480*/  @!P0 LOP3.LUT R2, R2, R23, RZ, 0x3c, !PT ;  /* 0x0000001702028212 */ /* 0x000fc600078e3cff */
[----:B------:R-:W4:Y:S01]  /*0490*/  @P2 LDG.E R23, desc[UR4][R10.64+0x2c] ;  /* 0x00002c040a172981 */ /* 0x000f22000c1e1900 */
[----:B------:R-:W-:-:S03]  /*04a0*/  @P1 LOP3.LUT R4, R4, R25, RZ, 0x3c, !PT ;  /* 0x0000001904041212 */ /* 0x000fc600078e3cff */
[----:B------:R-:W4:Y:S01]  /*04b0*/  @P2 LDG.E R25, desc[UR4][R10.64+0x34] ;  /* 0x000034040a192981 */ /* 0x000f22000c1e1900 */
[----:B--2---:R-:W-:-:S03]  /*04c0*/  @!P0 LOP3.LUT R5, R5, R18, RZ, 0x3c, !PT ;  /* 0x0000001205058212 */ /* 0x004fc600078e3cff */
[----:B------:R-:W2:Y:S01]  /*04d0*/  @P1 LDG.E R18, desc[UR4][R10.64+0x1c] ;  /* 0x00001c040a121981 */ /* 0x000ea2000c1e1900 */
[----:B---3--:R-:W-:-:S03]  /*04e0*/  @P1 LOP3.LUT R3, R3, R20, RZ, 0x3c, !PT ;  /* 0x0000001403031212 */ /* 0x008fc600078e3cff */
[----:B------:R-:W3:Y:S01]  /*04f0*/  @P2 LDG.E R20, desc[UR4][R10.64+0x30] ;  /* 0x000030040a142981 */ /* 0x000ee2000c1e1900 */
[----:B----4-:R-:W-:-:S03]  /*0500*/  @P2 LOP3.LUT R3, R3, R22, RZ, 0x3c, !PT ;  /* 0x0000001603032212 */ /* 0x010fc600078e3cff */
[----:B------:R-:W4:Y:S01]  /*0510*/  @P3 LDG.E R22, desc[UR4][R10.64+0x4c] ;  /* 0x00004c040a163981 */ /* 0x000f22000c1e1900 */
[----:B------:R-:W-:-:S04]  /*0520*/  @P3 LOP3.LUT R15, R15, R28, RZ, 0x3c, !PT ;  /* 0x0000001c0f0f3212 */ /* 0x000fc800078e3cff */
[----:B------:R-:W-:Y:S02]  /*0530*/  @P4 LOP3.LUT R15, R15, R26, RZ, 0x3c, !PT ;  /* 0x0000001a0f0f4212 */ /* 0x000fe400078e3cff */
[----:B------:R-:W-:Y:S01]  /*0540*/  @P1 LOP3.LUT R2, R2, R21, RZ, 0x3c, !PT ;  /* 0x0000001502021212 */ /* 0x000fe200078e3cff */
[----:B------:R-:W4:Y:S04]  /*0550*/  @P5 LDG.E R26, desc[UR4][R10.64+0x64] ;  /* 0x000064040a1a5981 */ /* 0x000f28000c1e1900 */
[----:B------:R-:W4:Y:S01]  /*0560*/  @P3 LDG.E R21, desc[UR4][R10.64+0x40] ;  /* 0x000040040a153981 */ /* 0x000f22000c1e1900 */
[----:B------:R-:W-:Y:S02]  /*0570*/  @P2 LOP3.LUT R4, R4, R23, RZ, 0x3c, !PT ;  /* 0x0000001704042212 */ /* 0x000fe400078e3cff */
[----:B------:R-:W-:Y:S01]  /*0580*/  @P2 LOP3.LUT R2, R2, R25, RZ, 0x3c, !PT ;  /* 0x0000001902022212 */ /* 0x000fe200078e3cff */
[----:B------:R-:W4:Y:S04]  /*0590*/  @P3 LDG.E R23, desc[UR4][R10.64+0x48] ;  /* 0x000048040a173981 */ /* 0x000f28000c1e1900 */
[----:B------:R-:W4:Y:S01]  /*05a0*/  @P4 LDG.E R25, desc[UR4][R10.64+0x54] ;  /* 0x000054040a194981 */ /* 0x000f22000c1e1900 */
[----:B--2---:R-:W-:-:S03]  /*05b0*/  @P1 LOP3.LUT R5, R5, R18, RZ, 0x3c, !PT ;  /* 0x0000001205051212 */ /* 0x004fc600078e3cff */
[----:B------:R-:W2:Y:S01]  /*05c0*/  @P3 LDG.E R18, desc[UR4][R10.64+0x44] ;  /* 0x000044040a123981 */ /* 0x000ea2000c1e1900 */
[----:B---3--:R-:W-:-:S03]  /*05d0*/  @P2 LOP3.LUT R5, R5, R20, RZ, 0x3c, !PT ;  /* 0x0000001405052212 */ /* 0x008fc600078e3cff */
[----:B------:R-:W3:Y:S01]  /*05e0*/  @P4 LDG.E R20, desc[UR4][R10.64+0x58] ;  /* 0x000058040a144981 */ /* 0x000ee2000c1e1900 */
[----:B----4-:R-:W-:-:S03]  /*05f0*/  @P3 LOP3.LUT R3, R3, R22, RZ, 0x3c, !PT ;  /* 0x0000001603033212 */ /* 0x010fc600078e3cff */
[----:B------:R-:W4:Y:S01]  /*0600*/  @P4 LDG.E R22, desc[UR4][R10.64+0x60] ;  /* 0x000060040a164981 */ /* 0x000f22000c1e1900 */
[----:B------:R-:W-:Y:S02]  /*0610*/  LOP3.LUT P0, RZ, R24, 0x80, RZ, 0xc0, !PT ;  /* 0x0000008018ff7812 */ /* 0x000fe4000780c0ff */
[----:B------:R-:W-:Y:S02]  /*0620*/  @P5 LOP3.LUT R15, R15, R26, RZ, 0x3c, !PT ;  /* 0x0000001a0f0f5212 */ /* 0x000fe400078e3cff */
[----:B------:R-:W4:Y:S01]  /*0630*/  @P6 LDG.E R26, desc[UR4][R10.64+0x78] ;  /* 0x000078040a1a6981 */ /* 0x000f22000c1e1900 */
[----:B------:R-:W-:-:S03]  /*0640*/  @P3 LOP3.LUT R4, R4, R21, RZ, 0x3c, !PT ;  /* 0x0000001504043212 */ /* 0x000fc600078e3cff */
[----:B------:R-:W4:Y:S01]  /*0650*/  @P4 LDG.E R21, desc[UR4][R10.64+0x5c] ;  /* 0x00005c040a154981 */ /* 0x000f22000c1e1900 */
[----:B------:R-:W-:-:S03]  /*0660*/  @P3 LOP3.LUT R2, R2, R23, RZ, 0x3c, !PT ;  /* 0x0000001702023212 */ /* 0x000fc600078e3cff */
[----:B------:R-:W4:Y:S01]  /*0670*/  @P5 LDG.E R23, desc[UR4][R10.64+0x68] ;  /* 0x000068040a175981 */ /* 0x000f22000c1e1900 */
[----:B------:R-:W-:-:S03]  /*0680*/  @P4 LOP3.LUT R4, R4, R25, RZ, 0x3c, !PT ;  /* 0x0000001904044212 */ /* 0x000fc600078e3cff */
[----:B------:R-:W4:Y:S01]  /*0690*/  @P5 LDG.E R25, desc[UR4][R10.64+0x70] ;  /* 0x000070040a195981 */ /* 0x000f22000c1e1900 */
[----:B--2---:R-:W-:-:S03]  /*06a0*/  @P3 LOP3.LUT R5, R5, R18, RZ, 0x3c, !PT ;  /* 0x0000001205053212 */ /* 0x004fc600078e3cff */
[----:B------:R-:W2:Y:S01]  /*06b0*/  @P5 LDG.E R18, desc[UR4][R10.64+0x6c] ;  /* 0x00006c040a125981 */ /* 0x000ea2000c1e1900 */
[----:B---3--:R-:W-:-:S03]  /*06c0*/  @P4 LOP3.LUT R5, R5, R20, RZ, 0x3c, !PT ;  /* 0x0000001405054212 */ /* 0x008fc600078e3cff */
[----:B------:R-:W3:Y:S01]  /*06d0*/  @P5 LDG.E R20, desc[UR4][R10.64+0x74] ;  /* 0x000074040a145981 */ /* 0x000ee2000c1e1900 */
[----:B----4-:R-:W-:-:S03]  /*06e0*/  @P4 LOP3.LUT R3, R3, R22, RZ, 0x3c, !PT ;  /* 0x0000001603034212 */ /* 0x010fc600078e3cff */
[----:B------:R-:W4:Y:S01]  /*06f0*/  @P0 LDG.E R22, desc[UR4][R10.64+0x8c] ;  /* 0x00008c040a160981 */ /* 0x000f22000c1e1900 */
[----:B------:R-:W-:-:S03]  /*0700*/  @P6 LOP3.LUT R15, R15, R26, RZ, 0x3c, !PT ;  /* 0x0000001a0f0f6212 */ /* 0x000fc600078e3cff */
        /* <DEDUP_REMOVED lines=13> */
[----:B------:R-:W-:Y:S02]  /*07e0*/  @P6 LOP3.LUT R4, R4, R27, RZ, 0x3c, !PT ;  /* 0x0000001b04046212 */ /* 0x000fe400078e3cff */
[----:B------:R-:W-:Y:S02]  /*07f0*/  @P6 LOP3.LUT R2, R2, R21, RZ, 0x3c, !PT ;  /* 0x0000001502026212 */ /* 0x000fe400078e3cff */
[----:B------:R-:W-:Y:S02]  /*0800*/  @P0 LOP3.LUT R4, R4, R23, RZ, 0x3c, !PT ;  /* 0x0000001704040212 */ /* 0x000fe400078e3cff */
[----:B------:R-:W-:Y:S02]  /*0810*/  @P0 LOP3.LUT R2, R2, R25, RZ, 0x3c, !PT ;  /* 0x0000001902020212 */ /* 0x000fe400078e3cff */
[----:B--2---:R-:W-:Y:S02]  /*0820*/  @P6 LOP3.LUT R5, R5, R18, RZ, 0x3c, !PT ;  /* 0x0000001205056212 */ /* 0x004fe400078e3cff */
[----:B---3--:R-:W-:-:S02]  /*0830*/  @P6 LOP3.LUT R3, R3, R20, RZ, 0x3c, !PT ;  /* 0x0000001403036212 */ /* 0x008fc400078e3cff */
[----:B----4-:R-:W-:Y:S02]  /*0840*/  @P0 LOP3.LUT R5, R5, R22, RZ, 0x3c, !PT ;  /* 0x0000001605050212 */ /* 0x010fe400078e3cff */
[----:B------:R-:W-:Y:S02]  /*0850*/  @P0 LOP3.LUT R3, R3, R26, RZ, 0x3c, !PT ;  /* 0x0000001a03030212 */ /* 0x000fe400078e3cff */
[----:B------:R-:W-:-:S13]  /*0860*/  R2P PR, R24.B1, 0x7f ;  /* 0x0000007f18007804 */ /* 0x000fda0000001000 */
[----:B------:R-:W2:Y:S04]  /*0870*/  @P0 LDG.E R18, desc[UR4][R10.64+0xa0] ;  /* 0x0000a0040a120981 */ /* 0x000ea8000c1e1900 */
[----:B------:R-:W3:Y:S04]  /*0880*/  @P1 LDG.E R22, desc[UR4][R10.64+0xb4] ;  /* 0x0000b4040a161981 */ /* 0x000ee8000c1e1900 */
[----:B------:R-:W4:Y:S04]  /*0890*/  @P2 LDG.E R26, desc[UR4][R10.64+0xc8] ;  /* 0x0000c8040a1a2981 */ /* 0x000f28000c1e1900 */
[----:B------:R-:W4:Y:S04]  /*08a0*/  @P3 LDG.E R28, desc[UR4][R10.64+0xdc] ;  /* 0x0000dc040a1c3981 */ /* 0x000f28000c1e1900 */
[----:B------:R-:W4:Y:S04]  /*08b0*/  @P0 LDG.E R23, desc[UR4][R10.64+0xa4] ;  /* 0x0000a4040a170981 */ /* 0x000f28000c1e1900 */
[----:B------:R-:W4:Y:S04]  /*08c0*/  @P0 LDG.E R20, desc[UR4][R10.64+0xa8] ;  /* 0x0000a8040a140981 */ /* 0x000f28000c1e1900 */
[----:B------:R-:W4:Y:S04]  /*08d0*/  @P4 LDG.E R25, desc[UR4][R10.64+0xf0] ;  /* 0x0000f0040a194981 */ /* 0x000f28000c1e1900 */
        /* <DEDUP_REMOVED lines=21> */
[----:B------:R-:W-:Y:S02]  /*0a30*/  LOP3.LUT P0, RZ, R24, 0x8000, RZ, 0xc0, !PT ;  /* 0x0000800018ff7812 */ /* 0x000fe4000780c0ff */
[----:B----4-:R-:W-:Y:S01]  /*0a40*/  @P5 LOP3.LUT R15, R15, R26, RZ, 0x3c, !PT ;  /* 0x0000001a0f0f5212 */ /* 0x010fe200078e3cff */
[----:B------:R-:W4:Y:S04]  /*0a50*/  @P3 LDG.E R24, desc[UR4][R10.64+0xe4] ;  /* 0x0000e4040a183981 */ /* 0x000f28000c1e1900 */
[----:B------:R-:W2:Y:S01]  /*0a60*/  @P6 LDG.E R26, desc[UR4][R10.64+0x118] ;  /* 0x000118040a1a6981 */ /* 0x000ea2000c1e1900 */
        /* <DEDUP_REMOVED lines=8> */
[----:B---3--:R-:W-:-:S03]  /*0af0*/  @P2 LOP3.LUT R3, R3, R22, RZ, 0x3c, !PT ;  /* 0x0000001603032212 */ /* 0x008fc600078e3cff */
[----:B------:R-:W3:Y:S01]  /*0b00*/  @P4 LDG.E R22, desc[UR4][R10.64+0x100] ;  /* 0x000100040a164981 */ /* 0x000ee2000c1e1900 */
[----:B--2---:R-:W-:-:S03]  /*0b10*/  @P6 LOP3.LUT R15, R15, R26, RZ, 0x3c, !PT ;  /* 0x0000001a0f0f6212 */ /* 0x004fc600078e3cff */
[----:B------:R-:W2:Y:S01]  /*0b20*/  @P0 LDG.E R26, desc[UR4][R10.64+0x12c] ;  /* 0x00012c040a1a0981 */ /* 0x000ea2000c1e1900 */
[----:B----4-:R-:W-:-:S03]  /*0b30*/  @P2 LOP3.LUT R2, R2, R23, RZ, 0x3c, !PT ;  /* 0x0000001702022212 */ /* 0x010fc600078e3cff */
[----:B------:R-:W4:Y:S01]  /*0b40*/  @P4 LDG.E R23, desc[UR4][R10.64+0xfc] ;  /* 0x0000fc040a174981 */ /* 0x000f22000c1e1900 */
[----:B------:R-:W-:-:S03]  /*0b50*/  @P2 LOP3.LUT R5, R5, R20, RZ, 0x3c, !PT ;  /* 0x0000001405052212 */ /* 0x000fc600078e3cff */
[----:B------:R-:W4:Y:S01]  /*0b60*/  @P4 LDG.E R20, desc[UR4][R10.64+0xf8] ;  /* 0x0000f8040a144981 */ /* 0x000f22000c1e1900 */
[----:B------:R-:W-:Y:S02]  /*0b70*/  @P3 LOP3.LUT R2, R2, R27, RZ, 0x3c, !PT ;  /* 0x0000001b02023212 */ /* 0x000fe400078e3cff */
[----:B------:R-:W-:Y:S01]  /*0b80*/  @P3 LOP3.LUT R4, R4, R25, RZ, 0x3c, !PT ;  /* 0x0000001904043212 */ /* 0x000fe200078e3cff */
[----:B------:R-:W4:Y:S01]  /*0b90*/  @P5 LDG.E R27, desc[UR4][R10.64+0x110] ;  /* 0x000110040a1b5981 */ /* 0x000f22000c1e1900 */
[----:B------:R-:W-:-:S03]  /*0ba0*/  @P3 LOP3.LUT R5, R5, R24, RZ, 0x3c, !PT ;  /* 0x0000001805053212 */ /* 0x000fc600078e3cff */
[----:B------:R-:W4:Y:S04]  /*0bb0*/  @P5 LDG.E R25, desc[UR4][R10.64+0x108] ;  /* 0x000108040a195981 */ /* 0x000f28000c1e1900 */
        /* <DEDUP_REMOVED lines=19> */
[----:B------:R-:W-:-:S05]  /*0cf0*/  VIADD R19, R19, 0x10 ;  /* 0x0000001013137836 */ /* 0x000fca0000000000 */
[----:B------:R-:W-:Y:S02]  /*0d00*/  ISETP.NE.AND P1, PT, R19, 0x20, PT ;  /* 0x000000201300780c */ /* 0x000fe40003f25270 */
[----:B------:R-:W-:Y:S02]  /*0d10*/  @P5 LOP3.LUT R3, R3, R18, RZ, 0x3c, !PT ;  /* 0x0000001203035212 */ /* 0x000fe400078e3cff */
[----:B------:R-:W-:Y:S02]  /*0d20*/  @P6 LOP3.LUT R4, R4, R21, RZ, 0x3c, !PT ;  /* 0x0000001504046212 */ /* 0x000fe400078e3cff */
[----:B---3--:R-:W-:-:S04]  /*0d30*/  @P6 LOP3.LUT R3, R3, R22, RZ, 0x3c, !PT ;  /* 0x0000001603036212 */ /* 0x008fc800078e3cff */
[----:B--2---:R-:W-:Y:S02]  /*0d40*/  @P0 LOP3.LUT R3, R3, R26, RZ, 0x3c, !PT ;  /* 0x0000001a03030212 */ /* 0x004fe400078e3cff */
[----:B----4-:R-:W-:Y:S02]  /*0d50*/  @P6 LOP3.LUT R2, R2, R23, RZ, 0x3c, !PT ;  /* 0x0000001702026212 */ /* 0x010fe400078e3cff */
[----:B------:R-:W-:Y:S02]  /*0d60*/  @P6 LOP3.LUT R5, R5, R20, RZ, 0x3c, !PT ;  /* 0x0000001405056212 */ /* 0x000fe400078e3cff */
[----:B------:R-:W-:Y:S02]  /*0d70*/  @P0 LOP3.LUT R2, R2, R27, RZ, 0x3c, !PT ;  /* 0x0000001b02020212 */ /* 0x000fe400078e3cff */
[----:B------:R-:W-:Y:S02]  /*0d80*/  @P0 LOP3.LUT R4, R4, R25, RZ, 0x3c, !PT ;  /* 0x0000001904040212 */ /* 0x000fe400078e3cff */
[----:B------:R-:W-:Y:S01]  /*0d90*/  @P0 LOP3.LUT R5, R5, R24, RZ, 0x3c, !PT ;  /* 0x0000001805050212 */ /* 0x000fe200078e3cff */
[----:B------:R-:W-:Y:S06]  /*0da0*/  @P1 BRA `(.L_x_6) ;  /* 0xfffffff400481947 */ /* 0x000fec000383ffff */
[----:B------:R-:W-:-:S05]  /*0db0*/  VIADD R17, R17, 0x1 ;  /* 0x0000000111117836 */ /* 0x000fca0000000000 */
[----:B------:R-:W-:-:S13]  /*0dc0*/  ISETP.NE.AND P0, PT, R17, 0x5, PT ;  /* 0x000000051100780c */ /* 0x000fda0003f05270 */
[----:B------:R-:W-:Y:S05]  /*0dd0*/  @P0 BRA `(.L_x_7) ;  /* 0xfffffff400300947 */ /* 0x000fea000383ffff */
[----:B------:R1:W-:Y:S01]  /*0de0*/  STG.E.64 desc[UR4][R6.64+0x8], R4 ;  /* 0x0000080406007986 */ /* 0x0003e2000c101b04 */
[----:B------:R-:W-:Y:S01]  /*0df0*/  VIADD R14, R14, 0x1 ;  /* 0x000000010e0e7836 */ /* 0x000fe20000000000 */
[----:B------:R-:W-:Y:S02]  /*0e00*/  LOP3.LUT R11, R13, 0x3, RZ, 0xc0, !PT ;  /* 0x000000030d0b7812 */ /* 0x000fe400078ec0ff */
[----:B------:R1:W-:Y:S02]  /*0e10*/  STG.E.64 desc[UR4][R6.64+0x10], R2 ;  /* 0x0000100206007986 */ /* 0x0003e4000c101b04 */
[----:B------:R-:W-:Y:S02]  /*0e20*/  ISETP.GE.U32.AND P0, PT, R14, R11, PT ;  /* 0x0000000b0e00720c */ /* 0x000fe40003f06070 */
[----:B------:R1:W-:Y:S11]  /*0e30*/  STG.E desc[UR4][R6.64+0x4], R15 ;  /* 0x0000040f06007986 */ /* 0x0003f6000c101904 */
[----:B------:R-:W-:Y:S05]  /*0e40*/  @!P0 BRA `(.L_x_8) ;  /* 0xfffffff400048947 */ /* 0x000fea000383ffff */
.L_x_5:
[----:B------:R-:W-:Y:S05]  /*0e50*/  BSYNC.RECONVERGENT B1 ;  /* 0x0000000000017941 */ /* 0x000fea0003800200 */
.L_x_4:
[C---:B------:R-:W-:Y:S01]  /*0e60*/  ISETP.GT.U32.AND P0, PT, R13.reuse, 0x3, PT ;  /* 0x000000030d00780c */ /* 0x040fe20003f04070 */
[----:B------:R-:W-:Y:S01]  /*0e70*/  VIADD R12, R12, 0x1 ;  /* 0x000000010c0c7836 */ /* 0x000fe20000000000 */
[--C-:B------:R-:W-:Y:S02]  /*0e80*/  SHF.R.U64 R13, R13, 0x2, R0.reuse ;  /* 0x000000020d0d7819 */ /* 0x100fe40000001200 */
[----:B------:R-:W-:Y:S02]  /*0e90*/  ISETP.GT.U32.AND.EX P0, PT, R0, RZ, PT, P0 ;  /* 0x000000ff0000720c */ /* 0x000fe40003f04100 */
[----:B------:R-:W-:-:S11]  /*0ea0*/  SHF.R.U32.HI R0, RZ, 0x2, R0 ;  /* 0x00000002ff007819 */ /* 0x000fd60000011600 */
[----:B------:R-:W-:Y:S05]  /*0eb0*/  @P0 BRA `(.L_x_9) ;  /* 0xfffffff000c80947 */ /* 0x000fea000383ffff */
.L_x_3:
[----:B------:R-:W-:Y:S05]  /*0ec0*/  BSYNC.RECONVERGENT B0 ;  /* 0x0000000000007941 */ /* 0x000fea0003800200 */
.L_x_2:
[----:B------:R-:W-:Y:S04]  /*0ed0*/  STG.E.64 desc[UR4][R6.64+0x18], RZ ;  /* 0x000018ff06007986 */ /* 0x000fe8000c101b04 */
[----:B------:R-:W-:Y:S04]  /*0ee0*/  STG.E desc[UR4][R6.64+0x20], RZ ;  /* 0x000020ff06007986 */ /* 0x000fe8000c101904 */
[----:B------:R-:W-:Y:S01]  /*0ef0*/  STG.E.64 desc[UR4][R6.64+0x28], RZ ;  /* 0x000028ff06007986 */ /* 0x000fe2000c101b04 */
[----:B------:R-:W-:Y:S05]  /*0f00*/  EXIT ;  /* 0x000000000000794d */ /* 0x000fea0003800000 */
.L_x_10:
        /* <DEDUP_REMOVED lines=15> */
.L_x_13:


//--------------------- .nv.global.init           --------------------------
	.section	.nv.global.init,"aw",@progbits
	.align	4
.nv.global.init:
	.type		mrg32k3aM1SubSeq,@object
	.size		mrg32k3aM1SubSeq,(mrg32k3aM2SubSeq - mrg32k3aM1SubSeq)
mrg32k3aM1SubSeq:
        /*0000*/ 	.byte	0x0b, 0xcc, 0xee, 0x04, 0x73, 0x29, 0x8b, 0x6f, 0xf6, 0x53, 0x03, 0xf6, 0x23, 0xf6, 0xea, 0xda
        /* <DEDUP_REMOVED lines=125> */
	.type		mrg32k3aM2SubSeq,@object
	.size		mrg32k3aM2SubSeq,(mrg32k3aM1 - mrg32k3aM2SubSeq)
mrg32k3aM2SubSeq:
        /* <DEDUP_REMOVED lines=126> */
	.type		mrg32k3aM1,@object
	.size		mrg32k3aM1,(mrg32k3aM1Seq - mrg32k3aM1)
mrg32k3aM1:
        /* <DEDUP_REMOVED lines=144> */
	.type		mrg32k3aM1Seq,@object
	.size		mrg32k3aM1Seq,(mrg32k3aM2 - mrg32k3aM1Seq)
mrg32k3aM1Seq:
        /* <DEDUP_REMOVED lines=144> */
	.type		mrg32k3aM2,@object
	.size		mrg32k3aM2,(mrg32k3aM2Seq - mrg32k3aM2)
mrg32k3aM2:
        /* <DEDUP_REMOVED lines=144> */
	.type		mrg32k3aM2Seq,@object
	.size		mrg32k3aM2Seq,(precalc_xorwow_matrix - mrg32k3aM2Seq)
mrg32k3aM2Seq:
        /* <DEDUP_REMOVED lines=144> */
	.type		precalc_xorwow_matrix,@object
	.size		precalc_xorwow_matrix,(precalc_xorwow_offset_matrix - precalc_xorwow_matrix)
precalc_xorwow_matrix:
        /* <DEDUP_REMOVED lines=6400> */
	.type		precalc_xorwow_offset_matrix,@object
	.size		precalc_xorwow_offset_matrix,(.L_1 - precalc_xorwow_offset_matrix)
precalc_xorwow_offset_matrix:
        /* <DEDUP_REMOVED lines=6400> */
.L_1:


//--------------------- .nv.shared.reserved.0     --------------------------
	.section	.nv.shared.reserved.0,"aw",@nobits
	.weak		__nv_reservedSMEM_offset_0_alias
	.size		__nv_reservedSMEM_offset_0_alias, 0, 64
	.other		__nv_reservedSMEM_offset_0_alias,@"STO_CUDA_RESERVED_SHARED STV_DEFAULT"
__nv_reservedSMEM_offset_0_alias:
	.zero		0
	.zero		64


//--------------------- .nv.constant0._Z6kmeansPiS_ --------------------------
	.section	.nv.constant0._Z6kmeansPiS_,"a",@progbits
	.sectionflags	@""
	.align	4
.nv.constant0._Z6kmeansPiS_:
	.zero		912


//--------------------- .nv.constant0._Z20generate_rand_kernelP17curandStateXORWOWiPf --------------------------
	.section	.nv.constant0._Z20generate_rand_kernelP17curandStateXORWOWiPf,"a",@progbits
	.sectionflags	@""
	.align	4
.nv.constant0._Z20generate_rand_kernelP17curandStateXORWOWiPf:
	.zero		920


//--------------------- .nv.constant0._Z17setup_rand_kernelP17curandStateXORWOWi --------------------------
	.section	.nv.constant0._Z17setup_rand_kernelP17curandStateXORWOWi,"a",@progbits
	.sectionflags	@""
	.align	4
.nv.constant0._Z17setup_rand_kernelP17curandStateXORWOWi:
	.zero		908


//--------------------- SYMBOLS --------------------------

	.type		.nv.reservedSmem.offset0,@object
	.size		.nv.reservedSmem.offset0,0x4
